//
// Generated by NVIDIA NVVM Compiler
//
// Compiler Build ID: CL-36424714
// Cuda compilation tools, release 13.0, V13.0.88
// Based on NVVM 20.0.0
//

.version 9.0
.target sm_100
.address_size 64

	// .globl	_Z22clustering_coefficientPKfjPf

.visible .entry _Z22clustering_coefficientPKfjPf(
	.param .u64 .ptr .align 1 _Z22clustering_coefficientPKfjPf_param_0,
	.param .u32 _Z22clustering_coefficientPKfjPf_param_1,
	.param .u64 .ptr .align 1 _Z22clustering_coefficientPKfjPf_param_2
)
{
	.reg .pred 	%p<88>;
	.reg .b16 	%rs<17>;
	.reg .b32 	%r<81>;
	.reg .b32 	%f<93>;
	.reg .b64 	%rd<69>;

	ld.param.u64 	%rd3, [_Z22clustering_coefficientPKfjPf_param_0];
	ld.param.u32 	%r31, [_Z22clustering_coefficientPKfjPf_param_1];
	ld.param.u64 	%rd2, [_Z22clustering_coefficientPKfjPf_param_2];
	cvta.to.global.u64 	%rd1, %rd3;
	mov.u32 	%r32, %ntid.x;
	mov.u32 	%r33, %ctaid.x;
	mov.u32 	%r34, %tid.x;
	mad.lo.s32 	%r1, %r32, %r33, %r34;
	mul.lo.s32 	%r2, %r31, %r1;
	setp.ge.u32 	%p31, %r1, %r31;
	@%p31 bra 	$L__BB0_48;
	add.s32 	%r3, %r31, -2;
	cvt.u16.u32 	%rs1, %r31;
	add.s32 	%r4, %r31, 1;
	mov.f32 	%f92, 0f00000000;
	mov.b32 	%r73, 0;
	mov.b16 	%rs15, 0;
	mov.u16 	%rs16, %rs15;
	mov.f32 	%f91, %f92;
$L__BB0_2:
	not.b32 	%r36, %r73;
	add.s32 	%r6, %r31, %r36;
	add.s32 	%r74, %r73, %r2;
	mul.wide.u32 	%rd4, %r74, 4;
	add.s64 	%rd5, %rd1, %rd4;
	ld.global.f32 	%f29, [%rd5];
	setp.neu.f32 	%p32, %f29, 0f3F800000;
	@%p32 bra 	$L__BB0_46;
	add.f32 	%f91, %f91, 0f3F800000;
	add.s32 	%r79, %r73, 1;
	setp.ge.u32 	%p33, %r79, %r31;
	@%p33 bra 	$L__BB0_46;
	mul.lo.s32 	%r9, %r73, %r31;
	sub.s32 	%r37, %r3, %r73;
	setp.lt.u32 	%p34, %r37, 7;
	@%p34 bra 	$L__BB0_24;
	add.s32 	%r77, %r73, 4;
	and.b32  	%r38, %r6, -8;
	neg.s32 	%r76, %r38;
	mad.lo.s32 	%r75, %r4, %r73, 4;
$L__BB0_6:
	.pragma "nounroll";
	add.s32 	%r39, %r74, 1;
	mul.wide.u32 	%rd6, %r39, 4;
	add.s64 	%rd7, %rd1, %rd6;
	ld.global.f32 	%f31, [%rd7];
	setp.neu.f32 	%p36, %f31, 0f3F800000;
	mov.pred 	%p73, 0;
	@%p36 bra 	$L__BB0_8;
	add.s32 	%r40, %r75, -3;
	mul.wide.u32 	%rd8, %r40, 4;
	add.s64 	%rd9, %rd1, %rd8;
	ld.global.f32 	%f32, [%rd9];
	setp.eq.f32 	%p73, %f32, 0f3F800000;
$L__BB0_8:
	add.f32 	%f33, %f92, 0f3F800000;
	selp.f32 	%f5, %f33, %f92, %p73;
	add.s32 	%r41, %r74, 2;
	mul.wide.u32 	%rd10, %r41, 4;
	add.s64 	%rd11, %rd1, %rd10;
	ld.global.f32 	%f34, [%rd11];
	setp.neu.f32 	%p38, %f34, 0f3F800000;
	mov.pred 	%p74, 0;
	@%p38 bra 	$L__BB0_10;
	add.s32 	%r42, %r75, -2;
	mul.wide.u32 	%rd12, %r42, 4;
	add.s64 	%rd13, %rd1, %rd12;
	ld.global.f32 	%f35, [%rd13];
	setp.eq.f32 	%p74, %f35, 0f3F800000;
$L__BB0_10:
	add.f32 	%f36, %f5, 0f3F800000;
	selp.f32 	%f6, %f36, %f5, %p74;
	add.s32 	%r43, %r74, 3;
	mul.wide.u32 	%rd14, %r43, 4;
	add.s64 	%rd15, %rd1, %rd14;
	ld.global.f32 	%f37, [%rd15];
	setp.neu.f32 	%p40, %f37, 0f3F800000;
	mov.pred 	%p75, 0;
	@%p40 bra 	$L__BB0_12;
	add.s32 	%r44, %r75, -1;
	mul.wide.u32 	%rd16, %r44, 4;
	add.s64 	%rd17, %rd1, %rd16;
	ld.global.f32 	%f38, [%rd17];
	setp.eq.f32 	%p75, %f38, 0f3F800000;
$L__BB0_12:
	add.f32 	%f39, %f6, 0f3F800000;
	selp.f32 	%f7, %f39, %f6, %p75;
	add.s32 	%r45, %r74, 4;
	mul.wide.u32 	%rd18, %r45, 4;
	add.s64 	%rd19, %rd1, %rd18;
	ld.global.f32 	%f40, [%rd19];
	setp.neu.f32 	%p42, %f40, 0f3F800000;
	mov.pred 	%p76, 0;
	@%p42 bra 	$L__BB0_14;
	mul.wide.u32 	%rd20, %r75, 4;
	add.s64 	%rd21, %rd1, %rd20;
	ld.global.f32 	%f41, [%rd21];
	setp.eq.f32 	%p76, %f41, 0f3F800000;
$L__BB0_14:
	add.f32 	%f42, %f7, 0f3F800000;
	selp.f32 	%f8, %f42, %f7, %p76;
	add.s32 	%r46, %r74, 5;
	mul.wide.u32 	%rd22, %r46, 4;
	add.s64 	%rd23, %rd1, %rd22;
	ld.global.f32 	%f43, [%rd23];
	setp.neu.f32 	%p44, %f43, 0f3F800000;
	mov.pred 	%p77, 0;
	@%p44 bra 	$L__BB0_16;
	add.s32 	%r47, %r75, 1;
	mul.wide.u32 	%rd24, %r47, 4;
	add.s64 	%rd25, %rd1, %rd24;
	ld.global.f32 	%f44, [%rd25];
	setp.eq.f32 	%p77, %f44, 0f3F800000;
$L__BB0_16:
	add.f32 	%f45, %f8, 0f3F800000;
	selp.f32 	%f9, %f45, %f8, %p77;
	add.s32 	%r48, %r74, 6;
	mul.wide.u32 	%rd26, %r48, 4;
	add.s64 	%rd27, %rd1, %rd26;
	ld.global.f32 	%f46, [%rd27];
	setp.neu.f32 	%p46, %f46, 0f3F800000;
	mov.pred 	%p78, 0;
	@%p46 bra 	$L__BB0_18;
	add.s32 	%r49, %r75, 2;
	mul.wide.u32 	%rd28, %r49, 4;
	add.s64 	%rd29, %rd1, %rd28;
	ld.global.f32 	%f47, [%rd29];
	setp.eq.f32 	%p78, %f47, 0f3F800000;
$L__BB0_18:
	add.f32 	%f48, %f9, 0f3F800000;
	selp.f32 	%f10, %f48, %f9, %p78;
	add.s32 	%r50, %r74, 7;
	mul.wide.u32 	%rd30, %r50, 4;
	add.s64 	%rd31, %rd1, %rd30;
	ld.global.f32 	%f49, [%rd31];
	setp.neu.f32 	%p48, %f49, 0f3F800000;
	mov.pred 	%p79, 0;
	@%p48 bra 	$L__BB0_20;
	add.s32 	%r51, %r75, 3;
	mul.wide.u32 	%rd32, %r51, 4;
	add.s64 	%rd33, %rd1, %rd32;
	ld.global.f32 	%f50, [%rd33];
	setp.eq.f32 	%p79, %f50, 0f3F800000;
$L__BB0_20:
	add.f32 	%f51, %f10, 0f3F800000;
	selp.f32 	%f11, %f51, %f10, %p79;
	add.s32 	%r74, %r74, 8;
	mul.wide.u32 	%rd34, %r74, 4;
	add.s64 	%rd35, %rd1, %rd34;
	ld.global.f32 	%f52, [%rd35];
	setp.neu.f32 	%p50, %f52, 0f3F800000;
	mov.pred 	%p80, 0;
	@%p50 bra 	$L__BB0_22;
	add.s32 	%r52, %r75, 4;
	mul.wide.u32 	%rd36, %r52, 4;
	add.s64 	%rd37, %rd1, %rd36;
	ld.global.f32 	%f53, [%rd37];
	setp.eq.f32 	%p80, %f53, 0f3F800000;
$L__BB0_22:
	add.f32 	%f54, %f11, 0f3F800000;
	selp.f32 	%f92, %f54, %f11, %p80;
	add.s32 	%r77, %r77, 8;
	add.s32 	%r76, %r76, 8;
	add.s32 	%r75, %r75, 8;
	setp.ne.s32 	%p51, %r76, 0;
	@%p51 bra 	$L__BB0_6;
	add.s32 	%r79, %r77, -3;
$L__BB0_24:
	and.b32  	%r53, %r6, 7;
	setp.eq.s32 	%p52, %r53, 0;
	@%p52 bra 	$L__BB0_46;
	not.b16 	%rs10, %rs16;
	add.s16 	%rs11, %rs10, %rs1;
	cvt.u32.u16 	%r54, %rs11;
	and.b32  	%r23, %r54, 7;
	add.s32 	%r55, %r23, -1;
	setp.lt.u32 	%p53, %r55, 3;
	@%p53 bra 	$L__BB0_35;
	add.s32 	%r24, %r79, %r2;
	mul.wide.u32 	%rd38, %r24, 4;
	add.s64 	%rd39, %rd1, %rd38;
	ld.global.f32 	%f56, [%rd39];
	setp.neu.f32 	%p55, %f56, 0f3F800000;
	mov.pred 	%p81, 0;
	@%p55 bra 	$L__BB0_28;
	add.s32 	%r56, %r79, %r9;
	mul.wide.u32 	%rd40, %r56, 4;
	add.s64 	%rd41, %rd1, %rd40;
	ld.global.f32 	%f57, [%rd41];
	setp.eq.f32 	%p81, %f57, 0f3F800000;
$L__BB0_28:
	add.f32 	%f58, %f92, 0f3F800000;
	selp.f32 	%f15, %f58, %f92, %p81;
	add.s32 	%r57, %r24, 1;
	mul.wide.u32 	%rd42, %r57, 4;
	add.s64 	%rd43, %rd1, %rd42;
	ld.global.f32 	%f59, [%rd43];
	setp.neu.f32 	%p57, %f59, 0f3F800000;
	mov.pred 	%p82, 0;
	@%p57 bra 	$L__BB0_30;
	add.s32 	%r58, %r79, %r9;
	add.s32 	%r59, %r58, 1;
	mul.wide.u32 	%rd44, %r59, 4;
	add.s64 	%rd45, %rd1, %rd44;
	ld.global.f32 	%f60, [%rd45];
	setp.eq.f32 	%p82, %f60, 0f3F800000;
$L__BB0_30:
	add.f32 	%f61, %f15, 0f3F800000;
	selp.f32 	%f16, %f61, %f15, %p82;
	add.s32 	%r60, %r24, 2;
	mul.wide.u32 	%rd46, %r60, 4;
	add.s64 	%rd47, %rd1, %rd46;
	ld.global.f32 	%f62, [%rd47];
	setp.neu.f32 	%p59, %f62, 0f3F800000;
	mov.pred 	%p83, 0;
	@%p59 bra 	$L__BB0_32;
	add.s32 	%r61, %r79, %r9;
	add.s32 	%r62, %r61, 2;
	mul.wide.u32 	%rd48, %r62, 4;
	add.s64 	%rd49, %rd1, %rd48;
	ld.global.f32 	%f63, [%rd49];
	setp.eq.f32 	%p83, %f63, 0f3F800000;
$L__BB0_32:
	add.f32 	%f64, %f16, 0f3F800000;
	selp.f32 	%f17, %f64, %f16, %p83;
	add.s32 	%r63, %r24, 3;
	mul.wide.u32 	%rd50, %r63, 4;
	add.s64 	%rd51, %rd1, %rd50;
	ld.global.f32 	%f65, [%rd51];
	setp.neu.f32 	%p61, %f65, 0f3F800000;
	mov.pred 	%p84, 0;
	@%p61 bra 	$L__BB0_34;
	add.s32 	%r64, %r79, %r9;
	add.s32 	%r65, %r64, 3;
	mul.wide.u32 	%rd52, %r65, 4;
	add.s64 	%rd53, %rd1, %rd52;
	ld.global.f32 	%f66, [%rd53];
	setp.eq.f32 	%p84, %f66, 0f3F800000;
$L__BB0_34:
	add.f32 	%f67, %f17, 0f3F800000;
	selp.f32 	%f92, %f67, %f17, %p84;
	add.s32 	%r79, %r79, 4;
$L__BB0_35:
	and.b32  	%r66, %r23, 3;
	setp.eq.s32 	%p62, %r66, 0;
	@%p62 bra 	$L__BB0_46;
	xor.b16  	%rs12, %rs15, 3;
	add.s16 	%rs5, %rs12, %rs1;
	and.b16  	%rs13, %rs5, 3;
	setp.eq.s16 	%p63, %rs13, 1;
	@%p63 bra 	$L__BB0_42;
	add.s32 	%r27, %r79, %r2;
	mul.wide.u32 	%rd54, %r27, 4;
	add.s64 	%rd55, %rd1, %rd54;
	ld.global.f32 	%f69, [%rd55];
	setp.neu.f32 	%p65, %f69, 0f3F800000;
	mov.pred 	%p85, 0;
	@%p65 bra 	$L__BB0_39;
	add.s32 	%r67, %r79, %r9;
	mul.wide.u32 	%rd56, %r67, 4;
	add.s64 	%rd57, %rd1, %rd56;
	ld.global.f32 	%f70, [%rd57];
	setp.eq.f32 	%p85, %f70, 0f3F800000;
$L__BB0_39:
	add.f32 	%f71, %f92, 0f3F800000;
	selp.f32 	%f21, %f71, %f92, %p85;
	add.s32 	%r68, %r27, 1;
	mul.wide.u32 	%rd58, %r68, 4;
	add.s64 	%rd59, %rd1, %rd58;
	ld.global.f32 	%f72, [%rd59];
	setp.neu.f32 	%p67, %f72, 0f3F800000;
	mov.pred 	%p86, 0;
	@%p67 bra 	$L__BB0_41;
	add.s32 	%r69, %r79, %r9;
	add.s32 	%r70, %r69, 1;
	mul.wide.u32 	%rd60, %r70, 4;
	add.s64 	%rd61, %rd1, %rd60;
	ld.global.f32 	%f73, [%rd61];
	setp.eq.f32 	%p86, %f73, 0f3F800000;
$L__BB0_41:
	add.f32 	%f74, %f21, 0f3F800000;
	selp.f32 	%f92, %f74, %f21, %p86;
	add.s32 	%r79, %r79, 2;
$L__BB0_42:
	and.b16  	%rs14, %rs5, 1;
	setp.eq.b16 	%p68, %rs14, 1;
	not.pred 	%p69, %p68;
	@%p69 bra 	$L__BB0_46;
	add.s32 	%r71, %r79, %r2;
	mul.wide.u32 	%rd62, %r71, 4;
	add.s64 	%rd63, %rd1, %rd62;
	ld.global.f32 	%f75, [%rd63];
	setp.neu.f32 	%p71, %f75, 0f3F800000;
	mov.pred 	%p87, 0;
	@%p71 bra 	$L__BB0_45;
	add.s32 	%r72, %r79, %r9;
	mul.wide.u32 	%rd64, %r72, 4;
	add.s64 	%rd65, %rd1, %rd64;
	ld.global.f32 	%f76, [%rd65];
	setp.eq.f32 	%p87, %f76, 0f3F800000;
$L__BB0_45:
	add.f32 	%f77, %f92, 0f3F800000;
	selp.f32 	%f92, %f77, %f92, %p87;
$L__BB0_46:
	add.s32 	%r73, %r73, 1;
	setp.ne.s32 	%p72, %r73, %r31;
	add.s16 	%rs16, %rs16, 1;
	add.s16 	%rs15, %rs15, 1;
	@%p72 bra 	$L__BB0_2;
	add.f32 	%f78, %f92, %f92;
	add.f32 	%f79, %f91, 0fBF800000;
	mul.f32 	%f80, %f91, %f79;
	div.rn.f32 	%f81, %f78, %f80;
	cvta.to.global.u64 	%rd66, %rd2;
	mul.wide.u32 	%rd67, %r1, 4;
	add.s64 	%rd68, %rd66, %rd67;
	st.global.f32 	[%rd68], %f81;
$L__BB0_48:
	ret;

}


// ===== COMPILED SASS (sm_100) =====

	.target	sm_100

	.elftype	@"ET_EXEC"


//--------------------- .note.nv.tkinfo           --------------------------
	.section	.note.nv.tkinfo,"",@"SHT_NOTE"
	.sectionflags	@"SHF_NOTE_NV_TKINFO"
	.tkinfo
        /*0018*/ 	.word	0x00000002
        /*0030*/ 	.string	""
        /*0030*/ 	.string	"ptxas"
        /*0030*/ 	.string	"Cuda compilation tools, release 13.0, V13.0.88"
        /*0030*/ 	.string	"Build cuda_13.0.r13.0/compiler.36424714_0"
        /*0030*/ 	.string	"-arch sm_100 -m 64 "



//--------------------- .note.nv.cuinfo           --------------------------
	.section	.note.nv.cuinfo,"",@"SHT_NOTE"
	.sectionflags	@"SHF_NOTE_NV_CUINFO"
        /*0018*/ 	.short	0x0002
        /*001a*/ 	.short	0x0064
        /*001c*/ 	.short	0x0082
	.zero		2


//--------------------- .nv.info                  --------------------------
	.section	.nv.info,"",@"SHT_CUDA_INFO"
	.align	4


	//----- nvinfo : EIATTR_REGCOUNT
	.align		4
        /*0000*/ 	.byte	0x04, 0x2f
        /*0002*/ 	.short	(.L_1 - .L_0)
	.align		4
.L_0:
        /*0004*/ 	.word	index@(_Z22clustering_coefficientPKfjPf)
        /*0008*/ 	.word	0x00000020


	//----- nvinfo : EIATTR_FRAME_SIZE
	.align		4
.L_1:
        /*000c*/ 	.byte	0x04, 0x11
        /*000e*/ 	.short	(.L_3 - .L_2)
	.align		4
.L_2:
        /*0010*/ 	.word	index@($__internal_0_$__cuda_sm3x_div_rn_noftz_f32_slowpath)
        /*0014*/ 	.word	0x00000000


	//----- nvinfo : EIATTR_FRAME_SIZE
	.align		4
.L_3:
        /*0018*/ 	.byte	0x04, 0x11
        /*001a*/ 	.short	(.L_5 - .L_4)
	.align		4
.L_4:
        /*001c*/ 	.word	index@(_Z22clustering_coefficientPKfjPf)
        /*0020*/ 	.word	0x00000000


	//----- nvinfo : EIATTR_MIN_STACK_SIZE
	.align		4
.L_5:
        /*0024*/ 	.byte	0x04, 0x12
        /*0026*/ 	.short	(.L_7 - .L_6)
	.align		4
.L_6:
        /*0028*/ 	.word	index@(_Z22clustering_coefficientPKfjPf)
        /*002c*/ 	.word	0x00000000
.L_7:


//--------------------- .nv.compat                --------------------------
	.section	.nv.compat,"",@"SHT_CUDA_COMPAT_INFO"
	.align	4
        /*0000*/ 	.byte	0x02, 0x09, 0x00, 0x00, 0x02, 0x02, 0x01, 0x00, 0x02, 0x05, 0x05, 0x00, 0x03, 0x07, 0x01, 0x01
        /*0010*/ 	.byte	0x02, 0x03, 0x00, 0x00, 0x02, 0x06, 0x01, 0x00, 0x04, 0x0b, 0x08, 0x00, 0x01, 0x00, 0x00, 0x00
        /*0020*/ 	.byte	0x00, 0x00, 0x00, 0x00


//--------------------- .nv.info._Z22clustering_coefficientPKfjPf --------------------------
	.section	.nv.info._Z22clustering_coefficientPKfjPf,"",@"SHT_CUDA_INFO"
	.sectionflags	@""
	.align	4


	//----- nvinfo : EIATTR_CUDA_API_VERSION
	.align		4
        /*0000*/ 	.byte	0x04, 0x37
        /*0002*/ 	.short	(.L_9 - .L_8)
.L_8:
        /*0004*/ 	.word	0x00000082


	//----- nvinfo : EIATTR_KPARAM_INFO
	.align		4
.L_9:
        /*0008*/ 	.byte	0x04, 0x17
        /*000a*/ 	.short	(.L_11 - .L_10)
.L_10:
        /*000c*/ 	.word	0x00000000
        /*0010*/ 	.short	0x0002
        /*0012*/ 	.short	0x0010
        /*0014*/ 	.byte	0x00, 0xf5, 0x21, 0x00


	//----- nvinfo : EIATTR_KPARAM_INFO
	.align		4
.L_11:
        /*0018*/ 	.byte	0x04, 0x17
        /*001a*/ 	.short	(.L_13 - .L_12)
.L_12:
        /*001c*/ 	.word	0x00000000
        /*0020*/ 	.short	0x0001
        /*0022*/ 	.short	0x0008
        /*0024*/ 	.byte	0x00, 0xf0, 0x11, 0x00


	//----- nvinfo : EIATTR_KPARAM_INFO
	.align		4
.L_13:
        /*0028*/ 	.byte	0x04, 0x17
        /*002a*/ 	.short	(.L_15 - .L_14)
.L_14:
        /*002c*/ 	.word	0x00000000
        /*0030*/ 	.short	0x0000
        /*0032*/ 	.short	0x0000
        /*0034*/ 	.byte	0x00, 0xf5, 0x21, 0x00


	//----- nvinfo : EIATTR_SPARSE_MMA_MASK
	.align		4
.L_15:
        /*0038*/ 	.byte	0x03, 0x50
        /*003a*/ 	.short	0x0000


	//----- nvinfo : EIATTR_MAXREG_COUNT
	.align		4
        /*003c*/ 	.byte	0x03, 0x1b
        /*003e*/ 	.short	0x00ff


	//----- nvinfo : EIATTR_MERCURY_ISA_VERSION
	.align		4
        /*0040*/ 	.byte	0x03, 0x5f
        /*0042*/ 	.short	0x0101


	//----- nvinfo : EIATTR_VRC_CTA_INIT_COUNT
	.align		4
        /*0044*/ 	.byte	0x02, 0x4a
	.zero		1
	.zero		1


	//----- nvinfo : EIATTR_EXIT_INSTR_OFFSETS
	.align		4
        /*0048*/ 	.byte	0x04, 0x1c
        /*004a*/ 	.short	(.L_17 - .L_16)


	//   ....[0]....
.L_16:
        /*004c*/ 	.word	0x00000070


	//   ....[1]....
        /*0050*/ 	.word	0x00000f10


	//----- nvinfo : EIATTR_CRS_STACK_SIZE
	.align		4
.L_17:
        /*0054*/ 	.byte	0x04, 0x1e
        /*0056*/ 	.short	(.L_19 - .L_18)
.L_18:
        /*0058*/ 	.word	0x00000000


	//----- nvinfo : EIATTR_CBANK_PARAM_SIZE
	.align		4
.L_19:
        /*005c*/ 	.byte	0x03, 0x19
        /*005e*/ 	.short	0x0018


	//----- nvinfo : EIATTR_PARAM_CBANK
	.align		4
        /*0060*/ 	.byte	0x04, 0x0a
        /*0062*/ 	.short	(.L_21 - .L_20)
	.align		4
.L_20:
        /*0064*/ 	.word	index@(.nv.constant0._Z22clustering_coefficientPKfjPf)
        /*0068*/ 	.short	0x0380
        /*006a*/ 	.short	0x0018


	//----- nvinfo : EIATTR_SW_WAR
	.align		4
.L_21:
        /*006c*/ 	.byte	0x04, 0x36
        /*006e*/ 	.short	(.L_23 - .L_22)
.L_22:
        /*0070*/ 	.word	0x00000008
.L_23:


//--------------------- .nv.callgraph             --------------------------
	.section	.nv.callgraph,"",@"SHT_CUDA_CALLGRAPH"
	.align	4
	.sectionentsize	8
	.align		4
        /*0000*/ 	.word	0x00000000
	.align		4
        /*0004*/ 	.word	0xffffffff
	.align		4
        /*0008*/ 	.word	0x00000000
	.align		4
        /*000c*/ 	.word	0xfffffffe
	.align		4
        /*0010*/ 	.word	0x00000000
	.align		4
        /*0014*/ 	.word	0xfffffffd
	.align		4
        /*0018*/ 	.word	0x00000000
	.align		4
        /*001c*/ 	.word	0xfffffffc


//--------------------- .text._Z22clustering_coefficientPKfjPf --------------------------
	.section	.text._Z22clustering_coefficientPKfjPf,"ax",@progbits
	.align	128
        .global         _Z22clustering_coefficientPKfjPf
        .type           _Z22clustering_coefficientPKfjPf,@function
        .size           _Z22clustering_coefficientPKfjPf,(.L_x_23 - _Z22clustering_coefficientPKfjPf)
        .other          _Z22clustering_coefficientPKfjPf,@"STO_CUDA_ENTRY STV_DEFAULT"
_Z22clustering_coefficientPKfjPf:
.text._Z22clustering_coefficientPKfjPf:
[----:B------:R-:W-:Y:S01]  /*0000*/  LDC R1, c[0x0][0x37c] ;  /* 0x0000df00ff017b82 */ /* 0x000fe20000000800 */
[----:B------:R-:W0:Y:S07]  /*0010*/  S2R R4, SR_CTAID.X ;  /* 0x0000000000047919 */ /* 0x000e2e0000002500 */
[----:B------:R-:W1:Y:S01]  /*0020*/  LDC R5, c[0x0][0x388] ;  /* 0x0000e200ff057b82 */ /* 0x000e620000000800 */
[----:B------:R-:W0:Y:S01]  /*0030*/  LDCU UR4, c[0x0][0x360] ;  /* 0x00006c00ff0477ac */ /* 0x000e220008000800 */
[----:B------:R-:W0:Y:S02]  /*0040*/  S2R R3, SR_TID.X ;  /* 0x0000000000037919 */ /* 0x000e240000002100 */
[----:B0-----:R-:W-:-:S05]  /*0050*/  IMAD R4, R4, UR4, R3 ;  /* 0x0000000404047c24 */ /* 0x001fca000f8e0203 */
[----:B-1----:R-:W-:-:S13]  /*0060*/  ISETP.GE.U32.AND P0, PT, R4, R5, PT ;  /* 0x000000050400720c */ /* 0x002fda0003f06070 */
[----:B------:R-:W-:Y:S05]  /*0070*/  @P0 EXIT ;  /* 0x000000000000094d */ /* 0x000fea0003800000 */
[----:B------:R-:W-:Y:S02]  /*0080*/  HFMA2 R17, -RZ, RZ, 0, 0 ;  /* 0x00000000ff117431 */ /* 0x000fe400000001ff */
[----:B------:R-:W-:Y:S01]  /*0090*/  VIADD R0, R5, 0x1 ;  /* 0x0000000105007836 */ /* 0x000fe20000000000 */
[----:B------:R-:W-:Y:S01]  /*00a0*/  PRMT R16, RZ, 0x7610, R16 ;  /* 0x00007610ff107816 */ /* 0x000fe20000000010 */
[----:B------:R-:W-:Y:S01]  /*00b0*/  IMAD.MOV.U32 R24, RZ, RZ, RZ ;  /* 0x000000ffff187224 */ /* 0x000fe200078e00ff */
[----:B------:R-:W-:Y:S01]  /*00c0*/  PRMT R18, RZ, 0x7610, R18 ;  /* 0x00007610ff127816 */ /* 0x000fe20000000012 */
[----:B------:R-:W-:Y:S01]  /*00d0*/  IMAD.MOV.U32 R19, RZ, RZ, RZ ;  /* 0x000000ffff137224 */ /* 0x000fe200078e00ff */
[----:B------:R-:W0:Y:S01]  /*00e0*/  LDCU.U16 UR4, c[0x0][0x388] ;  /* 0x00007100ff0477ac */ /* 0x000e220008000400 */
[----:B------:R-:W1:Y:S05]  /*00f0*/  LDCU.64 UR6, c[0x0][0x358] ;  /* 0x00006b00ff0677ac */ /* 0x000e6a0008000a00 */
.L_x_8:
[----:B------:R-:W2:Y:S01]  /*0100*/  LDC R5, c[0x0][0x388] ;  /* 0x0000e200ff057b82 */ /* 0x000ea20000000800 */
[----:B------:R-:W3:Y:S02]  /*0110*/  LDCU.64 UR8, c[0x0][0x380] ;  /* 0x00007000ff0877ac */ /* 0x000ee40008000a00 */
[----:B---3--:R-:W-:Y:S01]  /*0120*/  MOV R3, UR9 ;  /* 0x0000000900037c02 */ /* 0x008fe20008000f00 */
[----:B------:R-:W-:Y:S02]  /*0130*/  IMAD.U32 R2, RZ, RZ, UR8 ;  /* 0x00000008ff027e24 */ /* 0x000fe4000f8e00ff */
[----:B--2---:R-:W-:-:S04]  /*0140*/  IMAD R21, R4, R5, R17 ;  /* 0x0000000504157224 */ /* 0x004fc800078e0211 */
[----:B------:R-:W-:-:S06]  /*0150*/  IMAD.WIDE.U32 R6, R21, 0x4, R2 ;  /* 0x0000000415067825 */ /* 0x000fcc00078e0002 */
[----:B-1----:R-:W2:Y:S01]  /*0160*/  LDG.E R6, desc[UR6][R6.64] ;  /* 0x0000000606067981 */ /* 0x002ea2000c1e1900 */
[----:B------:R-:W-:Y:S01]  /*0170*/  BSSY.RECONVERGENT B0, `(.L_x_0) ;  /* 0x00000c0000007945 */ /* 0x000fe20003800200 */
[----:B--2---:R-:W-:-:S13]  /*0180*/  FSETP.NEU.AND P0, PT, R6, 1, PT ;  /* 0x3f8000000600780b */ /* 0x004fda0003f0d000 */
[----:B------:R-:W-:Y:S05]  /*0190*/  @P0 BRA `(.L_x_1) ;  /* 0x0000000800f40947 */ /* 0x000fea0003800000 */
[----:B------:R-:W-:Y:S02]  /*01a0*/  VIADD R6, R17, 0x1 ;  /* 0x0000000111067836 */ /* 0x000fe40000000000 */
[----:B------:R-:W-:-:S03]  /*01b0*/  FADD R19, R19, 1 ;  /* 0x3f80000013137421 */ /* 0x000fc60000000000 */
[----:B------:R-:W-:-:S13]  /*01c0*/  ISETP.GE.U32.AND P0, PT, R6, R5, PT ;  /* 0x000000050600720c */ /* 0x000fda0003f06070 */
[----:B------:R-:W-:Y:S05]  /*01d0*/  @P0 BRA `(.L_x_1) ;  /* 0x0000000800e40947 */ /* 0x000fea0003800000 */
[----:B------:R-:W-:Y:S02]  /*01e0*/  IADD3 R7, PT, PT, -R17, -0x2, R5 ;  /* 0xfffffffe11077810 */ /* 0x000fe40007ffe105 */
[----:B------:R-:W-:Y:S02]  /*01f0*/  LOP3.LUT R20, RZ, R17, RZ, 0x33, !PT ;  /* 0x00000011ff147212 */ /* 0x000fe400078e33ff */
[----:B------:R-:W-:-:S03]  /*0200*/  ISETP.GE.U32.AND P0, PT, R7, 0x7, PT ;  /* 0x000000070700780c */ /* 0x000fc60003f06070 */
[----:B------:R-:W-:-:S10]  /*0210*/  IMAD.IADD R20, R20, 0x1, R5 ;  /* 0x0000000114147824 */ /* 0x000fd400078e0205 */
[----:B------:R-:W-:Y:S05]  /*0220*/  @!P0 BRA `(.L_x_2) ;  /* 0x0000000400508947 */ /* 0x000fea0003800000 */
[----:B------:R-:W-:Y:S01]  /*0230*/  LOP3.LUT R22, R20, 0xfffffff8, RZ, 0xc0, !PT ;  /* 0xfffffff814167812 */ /* 0x000fe200078ec0ff */
[----:B------:R-:W-:Y:S01]  /*0240*/  IMAD R23, R0, R17, 0x4 ;  /* 0x0000000400177424 */ /* 0x000fe200078e0211 */
[----:B------:R-:W-:Y:S01]  /*0250*/  IADD3 R5, PT, PT, R17, 0x4, RZ ;  /* 0x0000000411057810 */ /* 0x000fe20007ffe0ff */
[----:B------:R-:W1:Y:S02]  /*0260*/  LDCU.64 UR8, c[0x0][0x380] ;  /* 0x00007000ff0877ac */ /* 0x000e640008000a00 */
[----:B------:R-:W-:-:S07]  /*0270*/  IMAD.MOV R22, RZ, RZ, -R22 ;  /* 0x000000ffff167224 */ /* 0x000fce00078e0a16 */
.L_x_3:
[----:B-1----:R-:W-:Y:S01]  /*0280*/  MOV R2, UR8 ;  /* 0x0000000800027c02 */ /* 0x002fe20008000f00 */
[----:B------:R-:W-:Y:S02]  /*0290*/  VIADD R9, R21, 0x1 ;  /* 0x0000000115097836 */ /* 0x000fe40000000000 */
[----:B------:R-:W-:Y:S02]  /*02a0*/  IMAD.U32 R3, RZ, RZ, UR9 ;  /* 0x00000009ff037e24 */ /* 0x000fe4000f8e00ff */
[----:B------:R-:W-:-:S06]  /*02b0*/  IMAD.WIDE.U32 R8, R9, 0x4, R2 ;  /* 0x0000000409087825 */ /* 0x000fcc00078e0002 */
[----:B------:R1:W2:Y:S01]  /*02c0*/  LDG.E R8, desc[UR6][R8.64] ;  /* 0x0000000608087981 */ /* 0x0002a2000c1e1900 */
[C---:B------:R-:W-:Y:S01]  /*02d0*/  VIADD R7, R21.reuse, 0x2 ;  /* 0x0000000215077836 */ /* 0x040fe20000000000 */
[----:B------:R-:W-:-:S03]  /*02e0*/  IADD3 R13, PT, PT, R21, 0x3, RZ ;  /* 0x00000003150d7810 */ /* 0x000fc60007ffe0ff */
[----:B------:R-:W-:-:S04]  /*02f0*/  IMAD.WIDE.U32 R6, R7, 0x4, R2 ;  /* 0x0000000407067825 */ /* 0x000fc800078e0002 */
[--C-:B------:R-:W-:Y:S01]  /*0300*/  IMAD.WIDE.U32 R12, R13, 0x4, R2.reuse ;  /* 0x000000040d0c7825 */ /* 0x100fe200078e0002 */
[----:B------:R3:W4:Y:S03]  /*0310*/  LDG.E R25, desc[UR6][R6.64] ;  /* 0x0000000606197981 */ /* 0x000726000c1e1900 */
[C---:B------:R-:W-:Y:S01]  /*0320*/  VIADD R15, R21.reuse, 0x5 ;  /* 0x00000005150f7836 */ /* 0x040fe20000000000 */
[----:B------:R5:W4:Y:S01]  /*0330*/  LDG.E R28, desc[UR6][R12.64] ;  /* 0x000000060c1c7981 */ /* 0x000b22000c1e1900 */
[C---:B------:R-:W-:Y:S01]  /*0340*/  VIADD R27, R21.reuse, 0x4 ;  /* 0x00000004151b7836 */ /* 0x040fe20000000000 */
[----:B-1----:R-:W-:Y:S01]  /*0350*/  IADD3 R9, PT, PT, R21, 0x6, RZ ;  /* 0x0000000615097810 */ /* 0x002fe20007ffe0ff */
[----:B---3--:R-:W-:-:S04]  /*0360*/  IMAD.WIDE.U32 R6, R15, 0x4, R2 ;  /* 0x000000040f067825 */ /* 0x008fc800078e0002 */
[--C-:B------:R-:W-:Y:S02]  /*0370*/  IMAD.WIDE.U32 R26, R27, 0x4, R2.reuse ;  /* 0x000000041b1a7825 */ /* 0x100fe400078e0002 */
[----:B------:R-:W3:Y:S02]  /*0380*/  LDG.E R6, desc[UR6][R6.64] ;  /* 0x0000000606067981 */ /* 0x000ee4000c1e1900 */
[C---:B-----5:R-:W-:Y:S01]  /*0390*/  VIADD R13, R21.reuse, 0x7 ;  /* 0x00000007150d7836 */ /* 0x060fe20000000000 */
[----:B------:R-:W-:Y:S01]  /*03a0*/  IADD3 R21, PT, PT, R21, 0x8, RZ ;  /* 0x0000000815157810 */ /* 0x000fe20007ffe0ff */
[----:B------:R-:W5:Y:S02]  /*03b0*/  LDG.E R29, desc[UR6][R26.64] ;  /* 0x000000061a1d7981 */ /* 0x000f64000c1e1900 */
[----:B------:R-:W-:-:S04]  /*03c0*/  IMAD.WIDE.U32 R12, R13, 0x4, R2 ;  /* 0x000000040d0c7825 */ /* 0x000fc800078e0002 */
[--C-:B------:R-:W-:Y:S02]  /*03d0*/  IMAD.WIDE.U32 R14, R21, 0x4, R2.reuse ;  /* 0x00000004150e7825 */ /* 0x100fe400078e0002 */
[----:B------:R-:W5:Y:S04]  /*03e0*/  LDG.E R12, desc[UR6][R12.64] ;  /* 0x000000060c0c7981 */ /* 0x000f68000c1e1900 */
[----:B------:R-:W5:Y:S01]  /*03f0*/  LDG.E R14, desc[UR6][R14.64] ;  /* 0x000000060e0e7981 */ /* 0x000f62000c1e1900 */
[----:B--2---:R-:W-:Y:S01]  /*0400*/  FSETP.NEU.AND P5, PT, R8, 1, PT ;  /* 0x3f8000000800780b */ /* 0x004fe20003fad000 */
[----:B------:R-:W-:-:S06]  /*0410*/  IMAD.WIDE.U32 R8, R9, 0x4, R2 ;  /* 0x0000000409087825 */ /* 0x000fcc00078e0002 */
[----:B------:R-:W2:Y:S06]  /*0420*/  LDG.E R8, desc[UR6][R8.64] ;  /* 0x0000000608087981 */ /* 0x000eac000c1e1900 */
[----:B------:R-:W-:-:S04]  /*0430*/  @!P5 VIADD R11, R23, 0xfffffffd ;  /* 0xfffffffd170bd836 */ /* 0x000fc80000000000 */
[----:B------:R-:W-:-:S06]  /*0440*/  @!P5 IMAD.WIDE.U32 R10, R11, 0x4, R2 ;  /* 0x000000040b0ad825 */ /* 0x000fcc00078e0002 */
[----:B------:R1:W2:Y:S01]  /*0450*/  @!P5 LDG.E R10, desc[UR6][R10.64] ;  /* 0x000000060a0ad981 */ /* 0x0002a2000c1e1900 */
[----:B----4-:R-:W-:Y:S02]  /*0460*/  FSETP.NEU.AND P6, PT, R25, 1, PT ;  /* 0x3f8000001900780b */ /* 0x010fe40003fcd000 */
[----:B------:R-:W-:Y:S02]  /*0470*/  FSETP.NEU.AND P0, PT, R28, 1, PT ;  /* 0x3f8000001c00780b */ /* 0x000fe40003f0d000 */
[----:B---3--:R-:W-:Y:S02]  /*0480*/  FSETP.NEU.AND P2, PT, R6, 1, PT ;  /* 0x3f8000000600780b */ /* 0x008fe40003f4d000 */
[----:B-----5:R-:W-:-:S07]  /*0490*/  FSETP.NEU.AND P1, PT, R29, 1, PT ;  /* 0x3f8000001d00780b */ /* 0x020fce0003f2d000 */
[C---:B------:R-:W-:Y:S02]  /*04a0*/  @!P6 VIADD R27, R23.reuse, 0xfffffffe ;  /* 0xfffffffe171be836 */ /* 0x040fe40000000000 */
[----:B------:R-:W-:Y:S02]  /*04b0*/  @!P0 VIADD R7, R23, 0xffffffff ;  /* 0xffffffff17078836 */ /* 0x000fe40000000000 */
[----:B------:R-:W-:Y:S01]  /*04c0*/  @!P6 IMAD.WIDE.U32 R26, R27, 0x4, R2 ;  /* 0x000000041b1ae825 */ /* 0x000fe200078e0002 */
[----:B------:R-:W-:-:S03]  /*04d0*/  FSETP.NEU.AND P4, PT, R12, 1, PT ;  /* 0x3f8000000c00780b */ /* 0x000fc60003f8d000 */
[----:B------:R-:W-:Y:S01]  /*04e0*/  @!P0 IMAD.WIDE.U32 R6, R7, 0x4, R2 ;  /* 0x0000000407068825 */ /* 0x000fe200078e0002 */
[C---:B-1----:R-:W-:Y:S01]  /*04f0*/  @!P2 IADD3 R11, PT, PT, R23.reuse, 0x1, RZ ;  /* 0x00000001170ba810 */ /* 0x042fe20007ffe0ff */
[----:B------:R-:W3:Y:S04]  /*0500*/  @!P6 LDG.E R26, desc[UR6][R26.64] ;  /* 0x000000061a1ae981 */ /* 0x000ee8000c1e1900 */
[----:B------:R1:W4:Y:S04]  /*0510*/  @!P0 LDG.E R15, desc[UR6][R6.64] ;  /* 0x00000006060f8981 */ /* 0x000328000c1e1900 */
[----:B-1----:R-:W-:-:S04]  /*0520*/  @!P4 VIADD R7, R23, 0x3 ;  /* 0x000000031707c836 */ /* 0x002fc80000000000 */
[----:B------:R-:W-:-:S06]  /*0530*/  @!P4 IMAD.WIDE.U32 R6, R7, 0x4, R2 ;  /* 0x000000040706c825 */ /* 0x000fcc00078e0002 */
[----:B------:R-:W5:Y:S01]  /*0540*/  @!P4 LDG.E R6, desc[UR6][R6.64] ;  /* 0x000000060606c981 */ /* 0x000f62000c1e1900 */
[----:B--2---:R-:W-:Y:S02]  /*0550*/  FSETP.NEU.AND P3, PT, R8, 1, PT ;  /* 0x3f8000000800780b */ /* 0x004fe40003f6d000 */
[----:B------:R-:W-:Y:S01]  /*0560*/  FSETP.EQ.AND P5, PT, R10, 1, !P5 ;  /* 0x3f8000000a00780b */ /* 0x000fe20006fa2000 */
[----:B------:R-:W-:-:S10]  /*0570*/  @!P1 IMAD.WIDE.U32 R8, R23, 0x4, R2 ;  /* 0x0000000417089825 */ /* 0x000fd400078e0002 */
[----:B------:R-:W-:Y:S01]  /*0580*/  @!P3 VIADD R13, R23, 0x2 ;  /* 0x00000002170db836 */ /* 0x000fe20000000000 */
[----:B------:R1:W2:Y:S01]  /*0590*/  @!P1 LDG.E R25, desc[UR6][R8.64] ;  /* 0x0000000608199981 */ /* 0x0002a2000c1e1900 */
[----:B------:R-:W-:Y:S01]  /*05a0*/  @P5 FADD R24, R24, 1 ;  /* 0x3f80000018185421 */ /* 0x000fe20000000000 */
[----:B------:R-:W-:Y:S01]  /*05b0*/  FSETP.NEU.AND P5, PT, R14, 1, PT ;  /* 0x3f8000000e00780b */ /* 0x000fe20003fad000 */
[----:B------:R-:W-:-:S04]  /*05c0*/  @!P2 IMAD.WIDE.U32 R10, R11, 0x4, R2 ;  /* 0x000000040b0aa825 */ /* 0x000fc800078e0002 */
[----:B------:R-:W-:Y:S02]  /*05d0*/  @!P3 IMAD.WIDE.U32 R12, R13, 0x4, R2 ;  /* 0x000000040d0cb825 */ /* 0x000fe400078e0002 */
[----:B------:R-:W2:Y:S04]  /*05e0*/  @!P2 LDG.E R10, desc[UR6][R10.64] ;  /* 0x000000060a0aa981 */ /* 0x000ea8000c1e1900 */
[----:B------:R-:W2:Y:S02]  /*05f0*/  @!P3 LDG.E R12, desc[UR6][R12.64] ;  /* 0x000000060c0cb981 */ /* 0x000ea4000c1e1900 */
[----:B-1----:R-:W-:-:S05]  /*0600*/  @!P5 IADD3 R9, PT, PT, R23, 0x4, RZ ;  /* 0x000000041709d810 */ /* 0x002fca0007ffe0ff */
[----:B------:R-:W-:-:S06]  /*0610*/  @!P5 IMAD.WIDE.U32 R8, R9, 0x4, R2 ;  /* 0x000000040908d825 */ /* 0x000fcc00078e0002 */
[----:B------:R-:W2:Y:S01]  /*0620*/  @!P5 LDG.E R8, desc[UR6][R8.64] ;  /* 0x000000060808d981 */ /* 0x000ea2000c1e1900 */
[----:B---3--:R-:W-:Y:S02]  /*0630*/  FSETP.EQ.AND P6, PT, R26, 1, !P6 ;  /* 0x3f8000001a00780b */ /* 0x008fe400077c2000 */
[----:B----4-:R-:W-:Y:S01]  /*0640*/  FSETP.EQ.AND P0, PT, R15, 1, !P0 ;  /* 0x3f8000000f00780b */ /* 0x010fe20004702000 */
[----:B------:R-:W-:-:S10]  /*0650*/  VIADD R22, R22, 0x8 ;  /* 0x0000000816167836 */ /* 0x000fd40000000000 */
[----:B------:R-:W-:Y:S01]  /*0660*/  @P6 FADD R24, R24, 1 ;  /* 0x3f80000018186421 */ /* 0x000fe20000000000 */
[----:B-----5:R-:W-:-:S03]  /*0670*/  FSETP.EQ.AND P4, PT, R6, 1, !P4 ;  /* 0x3f8000000600780b */ /* 0x020fc60006782000 */
[----:B------:R-:W-:Y:S01]  /*0680*/  @P0 FADD R24, R24, 1 ;  /* 0x3f80000018180421 */ /* 0x000fe20000000000 */
[----:B------:R-:W-:Y:S01]  /*0690*/  ISETP.NE.AND P0, PT, R22, RZ, PT ;  /* 0x000000ff1600720c */ /* 0x000fe20003f05270 */
[----:B------:R-:W-:Y:S01]  /*06a0*/  VIADD R5, R5, 0x8 ;  /* 0x0000000805057836 */ /* 0x000fe20000000000 */
[----:B------:R-:W-:Y:S02]  /*06b0*/  IADD3 R23, PT, PT, R23, 0x8, RZ ;  /* 0x0000000817177810 */ /* 0x000fe40007ffe0ff */
[----:B--2---:R-:W-:Y:S02]  /*06c0*/  FSETP.EQ.AND P1, PT, R25, 1, !P1 ;  /* 0x3f8000001900780b */ /* 0x004fe40004f22000 */
[----:B------:R-:W-:Y:S02]  /*06d0*/  FSETP.EQ.AND P2, PT, R10, 1, !P2 ;  /* 0x3f8000000a00780b */ /* 0x000fe40005742000 */
[----:B------:R-:W-:-:S09]  /*06e0*/  FSETP.EQ.AND P3, PT, R12, 1, !P3 ;  /* 0x3f8000000c00780b */ /* 0x000fd20005f62000 */
[----:B------:R-:W-:-:S04]  /*06f0*/  @P1 FADD R24, R24, 1 ;  /* 0x3f80000018181421 */ /* 0x000fc80000000000 */
[----:B------:R-:W-:Y:S01]  /*0700*/  @P2 FADD R24, R24, 1 ;  /* 0x3f80000018182421 */ /* 0x000fe20000000000 */
[----:B------:R-:W-:-:S03]  /*0710*/  FSETP.EQ.AND P5, PT, R8, 1, !P5 ;  /* 0x3f8000000800780b */ /* 0x000fc60006fa2000 */
[----:B------:R-:W-:-:S04]  /*0720*/  @P3 FADD R24, R24, 1 ;  /* 0x3f80000018183421 */ /* 0x000fc80000000000 */
[----:B------:R-:W-:-:S06]  /*0730*/  @P4 FADD R24, R24, 1 ;  /* 0x3f80000018184421 */ /* 0x000fcc0000000000 */
[----:B------:R-:W-:Y:S01]  /*0740*/  @P5 FADD R24, R24, 1 ;  /* 0x3f80000018185421 */ /* 0x000fe20000000000 */
[----:B------:R-:W-:Y:S06]  /*0750*/  @P0 BRA `(.L_x_3) ;  /* 0xfffffff800c80947 */ /* 0x000fec000383ffff */
[----:B------:R-:W-:-:S07]  /*0760*/  VIADD R6, R5, 0xfffffffd ;  /* 0xfffffffd05067836 */ /* 0x000fce0000000000 */
.L_x_2:
[----:B------:R-:W-:-:S13]  /*0770*/  LOP3.LUT P0, RZ, R20, 0x7, RZ, 0xc0, !PT ;  /* 0x0000000714ff7812 */ /* 0x000fda000780c0ff */
[----:B------:R-:W-:Y:S05]  /*0780*/  @!P0 BRA `(.L_x_1) ;  /* 0x0000000400788947 */ /* 0x000fea0003800000 */
[----:B------:R-:W-:-:S05]  /*0790*/  LOP3.LUT R5, RZ, R18, RZ, 0x33, !PT ;  /* 0x00000012ff057212 */ /* 0x000fca00078e33ff */
[----:B0-----:R-:W-:-:S05]  /*07a0*/  VIADD R5, R5, UR4 ;  /* 0x0000000405057c36 */ /* 0x001fca0008000000 */
[----:B------:R-:W-:-:S04]  /*07b0*/  LOP3.LUT R5, R5, 0x7, RZ, 0xc0, !PT ;  /* 0x0000000705057812 */ /* 0x000fc800078ec0ff */
[C---:B------:R-:W-:Y:S02]  /*07c0*/  IADD3 R7, PT, PT, R5.reuse, -0x1, RZ ;  /* 0xffffffff05077810 */ /* 0x040fe40007ffe0ff */
[----:B------:R-:W-:Y:S02]  /*07d0*/  LOP3.LUT P4, RZ, R5, 0x3, RZ, 0xc0, !PT ;  /* 0x0000000305ff7812 */ /* 0x000fe4000788c0ff */
[----:B------:R-:W-:-:S13]  /*07e0*/  ISETP.GE.U32.AND P0, PT, R7, 0x3, PT ;  /* 0x000000030700780c */ /* 0x000fda0003f06070 */
[----:B------:R-:W-:Y:S05]  /*07f0*/  @!P0 BRA `(.L_x_4) ;  /* 0x0000000000a88947 */ /* 0x000fea0003800000 */
[----:B------:R-:W0:Y:S02]  /*0800*/  LDCU UR5, c[0x0][0x388] ;  /* 0x00007100ff0577ac */ /* 0x000e240008000800 */
[----:B0-----:R-:W-:-:S04]  /*0810*/  IMAD R15, R4, UR5, R6 ;  /* 0x00000005040f7c24 */ /* 0x001fc8000f8e0206 */
[C---:B------:R-:W-:Y:S02]  /*0820*/  VIADD R11, R15.reuse, 0x1 ;  /* 0x000000010f0b7836 */ /* 0x040fe40000000000 */
[----:B------:R-:W-:Y:S02]  /*0830*/  VIADD R13, R15, 0x2 ;  /* 0x000000020f0d7836 */ /* 0x000fe40000000000 */
[----:B------:R-:W-:-:S04]  /*0840*/  IMAD.WIDE.U32 R10, R11, 0x4, R2 ;  /* 0x000000040b0a7825 */ /* 0x000fc800078e0002 */
[C-C-:B------:R-:W-:Y:S01]  /*0850*/  IMAD.WIDE.U32 R8, R15.reuse, 0x4, R2.reuse ;  /* 0x000000040f087825 */ /* 0x140fe200078e0002 */
[----:B------:R-:W-:Y:S01]  /*0860*/  IADD3 R15, PT, PT, R15, 0x3, RZ ;  /* 0x000000030f0f7810 */ /* 0x000fe20007ffe0ff */
[----:B------:R-:W2:Y:S02]  /*0870*/  LDG.E R10, desc[UR6][R10.64] ;  /* 0x000000060a0a7981 */ /* 0x000ea4000c1e1900 */
[--C-:B------:R-:W-:Y:S02]  /*0880*/  IMAD.WIDE.U32 R12, R13, 0x4, R2.reuse ;  /* 0x000000040d0c7825 */ /* 0x100fe400078e0002 */
[----:B------:R-:W3:Y:S02]  /*0890*/  LDG.E R8, desc[UR6][R8.64] ;  /* 0x0000000608087981 */ /* 0x000ee4000c1e1900 */
[----:B------:R-:W-:Y:S02]  /*08a0*/  IMAD.WIDE.U32 R14, R15, 0x4, R2 ;  /* 0x000000040f0e7825 */ /* 0x000fe400078e0002 */
[----:B------:R-:W4:Y:S04]  /*08b0*/  LDG.E R12, desc[UR6][R12.64] ;  /* 0x000000060c0c7981 */ /* 0x000f28000c1e1900 */
[----:B------:R-:W5:Y:S01]  /*08c0*/  LDG.E R14, desc[UR6][R14.64] ;  /* 0x000000060e0e7981 */ /* 0x000f62000c1e1900 */
[----:B--2---:R-:W-:-:S02]  /*08d0*/  FSETP.NEU.AND P2, PT, R10, 1, PT ;  /* 0x3f8000000a00780b */ /* 0x004fc40003f4d000 */
[----:B---3--:R-:W-:Y:S02]  /*08e0*/  FSETP.NEU.AND P1, PT, R8, 1, PT ;  /* 0x3f8000000800780b */ /* 0x008fe40003f2d000 */
[----:B----4-:R-:W-:Y:S02]  /*08f0*/  FSETP.NEU.AND P3, PT, R12, 1, PT ;  /* 0x3f8000000c00780b */ /* 0x010fe40003f6d000 */
[----:B-----5:R-:W-:-:S07]  /*0900*/  FSETP.NEU.AND P0, PT, R14, 1, PT ;  /* 0x3f8000000e00780b */ /* 0x020fce0003f0d000 */
[----:B------:R-:W-:-:S04]  /*0910*/  @!P2 IMAD R5, R17, UR5, R6 ;  /* 0x000000051105ac24 */ /* 0x000fc8000f8e0206 */
[----:B------:R-:W-:Y:S02]  /*0920*/  @!P2 VIADD R13, R5, 0x1 ;  /* 0x00000001050da836 */ /* 0x000fe40000000000 */
[C-C-:B------:R-:W-:Y:S02]  /*0930*/  @!P3 IMAD R11, R17.reuse, UR5, R6.reuse ;  /* 0x00000005110bbc24 */ /* 0x140fe4000f8e0206 */
[C-C-:B------:R-:W-:Y:S02]  /*0940*/  @!P1 IMAD R5, R17.reuse, UR5, R6.reuse ;  /* 0x0000000511059c24 */ /* 0x140fe4000f8e0206 */
[----:B------:R-:W-:Y:S02]  /*0950*/  @!P0 IMAD R15, R17, UR5, R6 ;  /* 0x00000005110f8c24 */ /* 0x000fe4000f8e0206 */
[----:B------:R-:W-:Y:S02]  /*0960*/  @!P3 VIADD R11, R11, 0x2 ;  /* 0x000000020b0bb836 */ /* 0x000fe40000000000 */
[----:B------:R-:W-:Y:S01]  /*0970*/  @!P2 IMAD.WIDE.U32 R12, R13, 0x4, R2 ;  /* 0x000000040d0ca825 */ /* 0x000fe200078e0002 */
[----:B------:R-:W-:-:S03]  /*0980*/  @!P0 IADD3 R15, PT, PT, R15, 0x3, RZ ;  /* 0x000000030f0f8810 */ /* 0x000fc60007ffe0ff */
[--C-:B------:R-:W-:Y:S02]  /*0990*/  @!P1 IMAD.WIDE.U32 R8, R5, 0x4, R2.reuse ;  /* 0x0000000405089825 */ /* 0x100fe400078e0002 */
[----:B------:R-:W2:Y:S02]  /*09a0*/  @!P2 LDG.E R12, desc[UR6][R12.64] ;  /* 0x000000060c0ca981 */ /* 0x000ea4000c1e1900 */
[--C-:B------:R-:W-:Y:S02]  /*09b0*/  @!P3 IMAD.WIDE.U32 R10, R11, 0x4, R2.reuse ;  /* 0x000000040b0ab825 */ /* 0x100fe400078e0002 */
[----:B------:R-:W3:Y:S02]  /*09c0*/  @!P1 LDG.E R8, desc[UR6][R8.64] ;  /* 0x0000000608089981 */ /* 0x000ee4000c1e1900 */
[----:B------:R-:W-:Y:S02]  /*09d0*/  @!P0 IMAD.WIDE.U32 R14, R15, 0x4, R2 ;  /* 0x000000040f0e8825 */ /* 0x000fe400078e0002 */
[----:B------:R-:W4:Y:S04]  /*09e0*/  @!P3 LDG.E R10, desc[UR6][R10.64] ;  /* 0x000000060a0ab981 */ /* 0x000f28000c1e1900 */
[----:B------:R-:W5:Y:S01]  /*09f0*/  @!P0 LDG.E R14, desc[UR6][R14.64] ;  /* 0x000000060e0e8981 */ /* 0x000f62000c1e1900 */
[----:B------:R-:W-:Y:S01]  /*0a00*/  FADD R5, R24, 1 ;  /* 0x3f80000018057421 */ /* 0x000fe20000000000 */
[----:B------:R-:W-:Y:S01]  /*0a10*/  VIADD R6, R6, 0x4 ;  /* 0x0000000406067836 */ /* 0x000fe20000000000 */
[----:B--2---:R-:W-:-:S02]  /*0a20*/  FSETP.EQ.AND P2, PT, R12, 1, !P2 ;  /* 0x3f8000000c00780b */ /* 0x004fc40005742000 */
[----:B---3--:R-:W-:Y:S02]  /*0a30*/  FSETP.EQ.AND P1, PT, R8, 1, !P1 ;  /* 0x3f8000000800780b */ /* 0x008fe40004f22000 */
[----:B----4-:R-:W-:Y:S02]  /*0a40*/  FSETP.EQ.AND P3, PT, R10, 1, !P3 ;  /* 0x3f8000000a00780b */ /* 0x010fe40005f62000 */
[----:B------:R-:W-:Y:S02]  /*0a50*/  FSEL R24, R5, R24, P1 ;  /* 0x0000001805187208 */ /* 0x000fe40000800000 */
[----:B-----5:R-:W-:-:S05]  /*0a60*/  FSETP.EQ.AND P0, PT, R14, 1, !P0 ;  /* 0x3f8000000e00780b */ /* 0x020fca0004702000 */
[----:B------:R-:W-:-:S04]  /*0a70*/  @P2 FADD R24, R24, 1 ;  /* 0x3f80000018182421 */ /* 0x000fc80000000000 */
[----:B------:R-:W-:-:S04]  /*0a80*/  @P3 FADD R24, R24, 1 ;  /* 0x3f80000018183421 */ /* 0x000fc80000000000 */
[----:B------:R-:W-:-:S07]  /*0a90*/  @P0 FADD R24, R24, 1 ;  /* 0x3f80000018180421 */ /* 0x000fce0000000000 */
.L_x_4:
[----:B------:R-:W-:Y:S05]  /*0aa0*/  @!P4 BRA `(.L_x_1) ;  /* 0x0000000000b0c947 */ /* 0x000fea0003800000 */
[----:B------:R-:W-:-:S05]  /*0ab0*/  LOP3.LUT R5, R16, 0x3, RZ, 0x3c, !PT ;  /* 0x0000000310057812 */ /* 0x000fca00078e3cff */
[----:B------:R-:W-:-:S05]  /*0ac0*/  VIADD R5, R5, UR4 ;  /* 0x0000000405057c36 */ /* 0x000fca0008000000 */
[C---:B------:R-:W-:Y:S02]  /*0ad0*/  LOP3.LUT R7, R5.reuse, 0x3, RZ, 0xc0, !PT ;  /* 0x0000000305077812 */ /* 0x040fe400078ec0ff */
[----:B------:R-:W-:Y:S02]  /*0ae0*/  LOP3.LUT R5, R5, 0x1, RZ, 0xc0, !PT ;  /* 0x0000000105057812 */ /* 0x000fe400078ec0ff */
[----:B------:R-:W-:Y:S02]  /*0af0*/  ISETP.NE.AND P0, PT, R7, 0x1, PT ;  /* 0x000000010700780c */ /* 0x000fe40003f05270 */
[----:B------:R-:W-:-:S11]  /*0b00*/  ISETP.NE.U32.AND P2, PT, R5, 0x1, PT ;  /* 0x000000010500780c */ /* 0x000fd60003f45070 */
[----:B------:R-:W-:Y:S05]  /*0b10*/  @!P0 BRA `(.L_x_5) ;  /* 0x0000000000588947 */ /* 0x000fea0003800000 */
[----:B------:R-:W0:Y:S02]  /*0b20*/  LDCU UR5, c[0x0][0x388] ;  /* 0x00007100ff0577ac */ /* 0x000e240008000800 */
[----:B0-----:R-:W-:-:S05]  /*0b30*/  IMAD R9, R4, UR5, R6 ;  /* 0x0000000504097c24 */ /* 0x001fca000f8e0206 */
[----:B------:R-:W-:-:S05]  /*0b40*/  IADD3 R11, PT, PT, R9, 0x1, RZ ;  /* 0x00000001090b7810 */ /* 0x000fca0007ffe0ff */
[----:B------:R-:W-:-:S04]  /*0b50*/  IMAD.WIDE.U32 R10, R11, 0x4, R2 ;  /* 0x000000040b0a7825 */ /* 0x000fc800078e0002 */
[----:B------:R-:W-:Y:S02]  /*0b60*/  IMAD.WIDE.U32 R8, R9, 0x4, R2 ;  /* 0x0000000409087825 */ /* 0x000fe400078e0002 */
[----:B------:R-:W2:Y:S04]  /*0b70*/  LDG.E R10, desc[UR6][R10.64] ;  /* 0x000000060a0a7981 */ /* 0x000ea8000c1e1900 */
[----:B------:R-:W3:Y:S01]  /*0b80*/  LDG.E R8, desc[UR6][R8.64] ;  /* 0x0000000608087981 */ /* 0x000ee2000c1e1900 */
[----:B--2---:R-:W-:Y:S02]  /*0b90*/  FSETP.NEU.AND P1, PT, R10, 1, PT ;  /* 0x3f8000000a00780b */ /* 0x004fe40003f2d000 */
[----:B---3--:R-:W-:-:S11]  /*0ba0*/  FSETP.NEU.AND P0, PT, R8, 1, PT ;  /* 0x3f8000000800780b */ /* 0x008fd60003f0d000 */
[----:B------:R-:W-:-:S04]  /*0bb0*/  @!P1 IMAD R5, R17, UR5, R6 ;  /* 0x0000000511059c24 */ /* 0x000fc8000f8e0206 */
[----:B------:R-:W-:Y:S02]  /*0bc0*/  @!P1 VIADD R5, R5, 0x1 ;  /* 0x0000000105059836 */ /* 0x000fe40000000000 */
[----:B------:R-:W-:Y:S02]  /*0bd0*/  @!P0 IMAD R13, R17, UR5, R6 ;  /* 0x00000005110d8c24 */ /* 0x000fe4000f8e0206 */
[----:B------:R-:W-:-:S04]  /*0be0*/  @!P1 IMAD.WIDE.U32 R14, R5, 0x4, R2 ;  /* 0x00000004050e9825 */ /* 0x000fc800078e0002 */
[----:B------:R-:W-:Y:S02]  /*0bf0*/  @!P0 IMAD.WIDE.U32 R12, R13, 0x4, R2 ;  /* 0x000000040d0c8825 */ /* 0x000fe400078e0002 */
[----:B------:R-:W2:Y:S04]  /*0c00*/  @!P1 LDG.E R14, desc[UR6][R14.64] ;  /* 0x000000060e0e9981 */ /* 0x000ea8000c1e1900 */
[----:B------:R-:W3:Y:S01]  /*0c10*/  @!P0 LDG.E R12, desc[UR6][R12.64] ;  /* 0x000000060c0c8981 */ /* 0x000ee2000c1e1900 */
[----:B------:R-:W-:Y:S01]  /*0c20*/  FADD R5, R24, 1 ;  /* 0x3f80000018057421 */ /* 0x000fe20000000000 */
[----:B------:R-:W-:Y:S01]  /*0c30*/  VIADD R6, R6, 0x2 ;  /* 0x0000000206067836 */ /* 0x000fe20000000000 */
[----:B--2---:R-:W-:Y:S02]  /*0c40*/  FSETP.EQ.AND P1, PT, R14, 1, !P1 ;  /* 0x3f8000000e00780b */ /* 0x004fe40004f22000 */
[----:B---3--:R-:W-:-:S04]  /*0c50*/  FSETP.EQ.AND P0, PT, R12, 1, !P0 ;  /* 0x3f8000000c00780b */ /* 0x008fc80004702000 */
[----:B------:R-:W-:-:S07]  /*0c60*/  FSEL R24, R5, R24, P0 ;  /* 0x0000001805187208 */ /* 0x000fce0000000000 */
[----:B------:R-:W-:-:S07]  /*0c70*/  @P1 FADD R24, R24, 1 ;  /* 0x3f80000018181421 */ /* 0x000fce0000000000 */
.L_x_5:
[----:B------:R-:W-:Y:S05]  /*0c80*/  @P2 BRA `(.L_x_1) ;  /* 0x0000000000382947 */ /* 0x000fea0003800000 */
[----:B------:R-:W0:Y:S02]  /*0c90*/  LDC R5, c[0x0][0x388] ;  /* 0x0000e200ff057b82 */ /* 0x000e240000000800 */
[----:B0-----:R-:W-:-:S04]  /*0ca0*/  IMAD R9, R4, R5, R6 ;  /* 0x0000000504097224 */ /* 0x001fc800078e0206 */
[----:B------:R-:W-:-:S06]  /*0cb0*/  IMAD.WIDE.U32 R8, R9, 0x4, R2 ;  /* 0x0000000409087825 */ /* 0x000fcc00078e0002 */
[----:B------:R-:W2:Y:S01]  /*0cc0*/  LDG.E R8, desc[UR6][R8.64] ;  /* 0x0000000608087981 */ /* 0x000ea2000c1e1900 */
[----:B------:R-:W-:Y:S01]  /*0cd0*/  BSSY.RECONVERGENT B1, `(.L_x_6) ;  /* 0x0000008000017945 */ /* 0x000fe20003800200 */
[----:B------:R-:W-:Y:S02]  /*0ce0*/  PLOP3.LUT P0, PT, PT, PT, PT, 0x8, 0x80 ;  /* 0x000000000080781c */ /* 0x000fe40003f0e170 */
[----:B--2---:R-:W-:-:S13]  /*0cf0*/  FSETP.NEU.AND P1, PT, R8, 1, PT ;  /* 0x3f8000000800780b */ /* 0x004fda0003f2d000 */
[----:B------:R-:W-:Y:S05]  /*0d00*/  @P1 BRA `(.L_x_7) ;  /* 0x0000000000101947 */ /* 0x000fea0003800000 */
[----:B------:R-:W-:-:S04]  /*0d10*/  IMAD R5, R17, R5, R6 ;  /* 0x0000000511057224 */ /* 0x000fc800078e0206 */
[----:B------:R-:W-:-:S06]  /*0d20*/  IMAD.WIDE.U32 R2, R5, 0x4, R2 ;  /* 0x0000000405027825 */ /* 0x000fcc00078e0002 */
[----:B------:R-:W2:Y:S02]  /*0d30*/  LDG.E R2, desc[UR6][R2.64] ;  /* 0x0000000602027981 */ /* 0x000ea4000c1e1900 */
[----:B--2---:R-:W-:-:S13]  /*0d40*/  FSETP.EQ.AND P0, PT, R2, 1, PT ;  /* 0x3f8000000200780b */ /* 0x004fda0003f02000 */
.L_x_7:
[----:B------:R-:W-:Y:S05]  /*0d50*/  BSYNC.RECONVERGENT B1 ;  /* 0x0000000000017941 */ /* 0x000fea0003800200 */
.L_x_6:
[----:B------:R-:W-:-:S07]  /*0d60*/  @P0 FADD R24, R24, 1 ;  /* 0x3f80000018180421 */ /* 0x000fce0000000000 */
.L_x_1:
[----:B0-----:R-:W-:Y:S05]  /*0d70*/  BSYNC.RECONVERGENT B0 ;  /* 0x0000000000007941 */ /* 0x001fea0003800200 */
.L_x_0:
[----:B------:R-:W0:Y:S01]  /*0d80*/  LDCU UR5, c[0x0][0x388] ;  /* 0x00007100ff0577ac */ /* 0x000e220008000800 */
[----:B------:R-:W-:Y:S01]  /*0d90*/  IADD3 R17, PT, PT, R17, 0x1, RZ ;  /* 0x0000000111117810 */ /* 0x000fe20007ffe0ff */
[----:B------:R-:W-:Y:S02]  /*0da0*/  VIADD R18, R18, 0x1 ;  /* 0x0000000112127836 */ /* 0x000fe40000000000 */
[----:B------:R-:W-:Y:S01]  /*0db0*/  VIADD R16, R16, 0x1 ;  /* 0x0000000110107836 */ /* 0x000fe20000000000 */
[----:B0-----:R-:W-:-:S13]  /*0dc0*/  ISETP.NE.AND P0, PT, R17, UR5, PT ;  /* 0x0000000511007c0c */ /* 0x001fda000bf05270 */
[----:B------:R-:W-:Y:S05]  /*0dd0*/  @P0 BRA `(.L_x_8) ;  /* 0xfffffff000c80947 */ /* 0x000fea000383ffff */
[C---:B------:R-:W-:Y:S01]  /*0de0*/  FADD R0, R19.reuse, -1 ;  /* 0xbf80000013007421 */ /* 0x040fe20000000000 */
[----:B------:R-:W-:Y:S03]  /*0df0*/  BSSY.RECONVERGENT B0, `(.L_x_9) ;  /* 0x000000e000007945 */ /* 0x000fe60003800200 */
[----:B------:R-:W-:Y:S01]  /*0e00*/  FMUL R19, R19, R0 ;  /* 0x0000000013137220 */ /* 0x000fe20000400000 */
[----:B------:R-:W-:-:S03]  /*0e10*/  FADD R0, R24, R24 ;  /* 0x0000001818007221 */ /* 0x000fc60000000000 */
[----:B------:R-:W0:Y:S08]  /*0e20*/  MUFU.RCP R2, R19 ;  /* 0x0000001300027308 */ /* 0x000e300000001000 */
[----:B------:R-:W1:Y:S01]  /*0e30*/  FCHK P0, R0, R19 ;  /* 0x0000001300007302 */ /* 0x000e620000000000 */
[----:B0-----:R-:W-:-:S04]  /*0e40*/  FFMA R3, -R19, R2, 1 ;  /* 0x3f80000013037423 */ /* 0x001fc80000000102 */
[----:B------:R-:W-:-:S04]  /*0e50*/  FFMA R3, R2, R3, R2 ;  /* 0x0000000302037223 */ /* 0x000fc80000000002 */
[----:B------:R-:W-:-:S04]  /*0e60*/  FFMA R2, R0, R3, RZ ;  /* 0x0000000300027223 */ /* 0x000fc800000000ff */
[----:B------:R-:W-:-:S04]  /*0e70*/  FFMA R5, -R19, R2, R0 ;  /* 0x0000000213057223 */ /* 0x000fc80000000100 */
[----:B------:R-:W-:Y:S01]  /*0e80*/  FFMA R7, R3, R5, R2 ;  /* 0x0000000503077223 */ /* 0x000fe20000000002 */
[----:B-1----:R-:W-:Y:S06]  /*0e90*/  @!P0 BRA `(.L_x_10) ;  /* 0x00000000000c8947 */ /* 0x002fec0003800000 */
[----:B------:R-:W-:-:S07]  /*0ea0*/  MOV R2, 0xec0 ;  /* 0x00000ec000027802 */ /* 0x000fce0000000f00 */
[----:B------:R-:W-:Y:S05]  /*0eb0*/  CALL.REL.NOINC `($__internal_0_$__cuda_sm3x_div_rn_noftz_f32_slowpath) ;  /* 0x0000000000187944 */ /* 0x000fea0003c00000 */
[----:B------:R-:W-:-:S07]  /*0ec0*/  MOV R7, R0 ;  /* 0x0000000000077202 */ /* 0x000fce0000000f00 */
.L_x_10:
[----:B------:R-:W-:Y:S05]  /*0ed0*/  BSYNC.RECONVERGENT B0 ;  /* 0x0000000000007941 */ /* 0x000fea0003800200 */
.L_x_9:
[----:B------:R-:W0:Y:S02]  /*0ee0*/  LDC.64 R2, c[0x0][0x390] ;  /* 0x0000e400ff027b82 */ /* 0x000e240000000a00 */
[----:B0-----:R-:W-:-:S05]  /*0ef0*/  IMAD.WIDE.U32 R4, R4, 0x4, R2 ;  /* 0x0000000404047825 */ /* 0x001fca00078e0002 */
[----:B------:R-:W-:Y:S01]  /*0f00*/  STG.E desc[UR6][R4.64], R7 ;  /* 0x0000000704007986 */ /* 0x000fe2000c101906 */
[----:B------:R-:W-:Y:S05]  /*0f10*/  EXIT ;  /* 0x000000000000794d */ /* 0x000fea0003800000 */
        .weak           $__internal_0_$__cuda_sm3x_div_rn_noftz_f32_slowpath
        .type           $__internal_0_$__cuda_sm3x_div_rn_noftz_f32_slowpath,@function
        .size           $__internal_0_$__cuda_sm3x_div_rn_noftz_f32_slowpath,(.L_x_23 - $__internal_0_$__cuda_sm3x_div_rn_noftz_f32_slowpath)
$__internal_0_$__cuda_sm3x_div_rn_noftz_f32_slowpath:
[--C-:B------:R-:W-:Y:S01]  /*0f20*/  SHF.R.U32.HI R5, RZ, 0x17, R19.reuse ;  /* 0x00000017ff057819 */ /* 0x100fe20000011613 */
[----:B------:R-:W-:Y:S01]  /*0f30*/  BSSY.RECONVERGENT B1, `(.L_x_11) ;  /* 0x0000065000017945 */ /* 0x000fe20003800200 */
[----:B------:R-:W-:Y:S01]  /*0f40*/  SHF.R.U32.HI R3, RZ, 0x17, R0 ;  /* 0x00000017ff037819 */ /* 0x000fe20000011600 */
[----:B------:R-:W-:Y:S01]  /*0f50*/  IMAD.MOV.U32 R6, RZ, RZ, R19 ;  /* 0x000000ffff067224 */ /* 0x000fe200078e0013 */
[----:B------:R-:W-:Y:S02]  /*0f60*/  LOP3.LUT R13, R5, 0xff, RZ, 0xc0, !PT ;  /* 0x000000ff050d7812 */ /* 0x000fe400078ec0ff */
[----:B------:R-:W-:Y:S02]  /*0f70*/  LOP3.LUT R10, R3, 0xff, RZ, 0xc0, !PT ;  /* 0x000000ff030a7812 */ /* 0x000fe400078ec0ff */
[----:B------:R-:W-:Y:S01]  /*0f80*/  MOV R5, R0 ;  /* 0x0000000000057202 */ /* 0x000fe20000000f00 */
[----:B------:R-:W-:Y:S02]  /*0f90*/  VIADD R9, R13, 0xffffffff ;  /* 0xffffffff0d097836 */ /* 0x000fe40000000000 */
[----:B------:R-:W-:-:S03]  /*0fa0*/  VIADD R8, R10, 0xffffffff ;  /* 0xffffffff0a087836 */ /* 0x000fc60000000000 */
[----:B------:R-:W-:-:S04]  /*0fb0*/  ISETP.GT.U32.AND P0, PT, R9, 0xfd, PT ;  /* 0x000000fd0900780c */ /* 0x000fc80003f04070 */
[----:B------:R-:W-:-:S13]  /*0fc0*/  ISETP.GT.U32.OR P0, PT, R8, 0xfd, P0 ;  /* 0x000000fd0800780c */ /* 0x000fda0000704470 */
[----:B------:R-:W-:Y:S01]  /*0fd0*/  @!P0 MOV R7, RZ ;  /* 0x000000ff00078202 */ /* 0x000fe20000000f00 */
[----:B------:R-:W-:Y:S06]  /*0fe0*/  @!P0 BRA `(.L_x_12) ;  /* 0x0000000000608947 */ /* 0x000fec0003800000 */
[----:B------:R-:W-:Y:S01]  /*0ff0*/  FSETP.GTU.FTZ.AND P0, PT, |R0|, +INF , PT ;  /* 0x7f8000000000780b */ /* 0x000fe20003f1c200 */
[----:B------:R-:W-:Y:S01]  /*1000*/  IMAD.MOV.U32 R3, RZ, RZ, R19 ;  /* 0x000000ffff037224 */ /* 0x000fe200078e0013 */
[----:B------:R-:W-:-:S04]  /*1010*/  FSETP.GTU.FTZ.AND P1, PT, |R19|, +INF , PT ;  /* 0x7f8000001300780b */ /* 0x000fc80003f3c200 */
[----:B------:R-:W-:-:S13]  /*1020*/  PLOP3.LUT P0, PT, P0, P1, PT, 0xf8, 0x8f ;  /* 0x00000000008f781c */ /* 0x000fda0000703f70 */
[----:B------:R-:W-:Y:S05]  /*1030*/  @P0 BRA `(.L_x_13) ;  /* 0x00000004004c0947 */ /* 0x000fea0003800000 */
[----:B------:R-:W-:-:S13]  /*1040*/  LOP3.LUT P0, RZ, R6, 0x7fffffff, R5, 0xc8, !PT ;  /* 0x7fffffff06ff7812 */ /* 0x000fda000780c805 */
[----:B------:R-:W-:Y:S05]  /*1050*/  @!P0 BRA `(.L_x_14) ;  /* 0x00000004003c8947 */ /* 0x000fea0003800000 */
[C---:B------:R-:W-:Y:S02]  /*1060*/  FSETP.NEU.FTZ.AND P0, PT, |R0|.reuse, +INF , PT ;  /* 0x7f8000000000780b */ /* 0x040fe40003f1d200 */
[----:B------:R-:W-:Y:S02]  /*1070*/  FSETP.NEU.FTZ.AND P2, PT, |R3|, +INF , PT ;  /* 0x7f8000000300780b */ /* 0x000fe40003f5d200 */
[----:B------:R-:W-:-:S11]  /*1080*/  FSETP.NEU.FTZ.AND P1, PT, |R0|, +INF , PT ;  /* 0x7f8000000000780b */ /* 0x000fd60003f3d200 */
[----:B------:R-:W-:Y:S05]  /*1090*/  @!P2 BRA !P0, `(.L_x_14) ;  /* 0x00000004002ca947 */ /* 0x000fea0004000000 */
[----:B------:R-:W-:-:S04]  /*10a0*/  LOP3.LUT P0, RZ, R5, 0x7fffffff, RZ, 0xc0, !PT ;  /* 0x7fffffff05ff7812 */ /* 0x000fc8000780c0ff */
[----:B------:R-:W-:-:S13]  /*10b0*/  PLOP3.LUT P0, PT, P2, P0, PT, 0x2f, 0xf2 ;  /* 0x0000000000f2781c */ /* 0x000fda0001700577 */
[----:B------:R-:W-:Y:S05]  /*10c0*/  @P0 BRA `(.L_x_15) ;  /* 0x0000000400180947 */ /* 0x000fea0003800000 */
[----:B------:R-:W-:-:S04]  /*10d0*/  LOP3.LUT P0, RZ, R6, 0x7fffffff, RZ, 0xc0, !PT ;  /* 0x7fffffff06ff7812 */ /* 0x000fc8000780c0ff */
[----:B------:R-:W-:-:S13]  /*10e0*/  PLOP3.LUT P0, PT, P1, P0, PT, 0x2f, 0xf2 ;  /* 0x0000000000f2781c */ /* 0x000fda0000f00577 */
[----:B------:R-:W-:Y:S05]  /*10f0*/  @P0 BRA `(.L_x_16) ;  /* 0x0000000400000947 */ /* 0x000fea0003800000 */
[----:B------:R-:W-:Y:S02]  /*1100*/  ISETP.GE.AND P0, PT, R8, RZ, PT ;  /* 0x000000ff0800720c */ /* 0x000fe40003f06270 */
[----:B------:R-:W-:-:S11]  /*1110*/  ISETP.GE.AND P1, PT, R9, RZ, PT ;  /* 0x000000ff0900720c */ /* 0x000fd60003f26270 */
[----:B------:R-:W-:Y:S01]  /*1120*/  @P0 MOV R7, RZ ;  /* 0x000000ff00070202 */ /* 0x000fe20000000f00 */
[----:B------:R-:W-:Y:S02]  /*1130*/  @!P0 IMAD.MOV.U32 R7, RZ, RZ, -0x40 ;  /* 0xffffffc0ff078424 */ /* 0x000fe400078e00ff */
[----:B------:R-:W-:Y:S01]  /*1140*/  @!P0 FFMA R5, R0, 1.84467440737095516160e+19, RZ ;  /* 0x5f80000000058823 */ /* 0x000fe200000000ff */
[----:B------:R-:W-:Y:S02]  /*1150*/  @!P1 FFMA R6, R3, 1.84467440737095516160e+19, RZ ;  /* 0x5f80000003069823 */ /* 0x000fe400000000ff */
[----:B------:R-:W-:-:S07]  /*1160*/  @!P1 IADD3 R7, PT, PT, R7, 0x40, RZ ;  /* 0x0000004007079810 */ /* 0x000fce0007ffe0ff */
.L_x_12:
[----:B------:R-:W-:Y:S01]  /*1170*/  LEA R3, R13, 0xc0800000, 0x17 ;  /* 0xc08000000d037811 */ /* 0x000fe200078eb8ff */
[----:B------:R-:W-:Y:S04]  /*1180*/  BSSY.RECONVERGENT B2, `(.L_x_17) ;  /* 0x0000036000027945 */ /* 0x000fe80003800200 */
[----:B------:R-:W-:Y:S01]  /*1190*/  IMAD.IADD R3, R6, 0x1, -R3 ;  /* 0x0000000106037824 */ /* 0x000fe200078e0a03 */
[----:B------:R-:W-:-:S03]  /*11a0*/  IADD3 R6, PT, PT, R10, -0x7f, RZ ;  /* 0xffffff810a067810 */ /* 0x000fc60007ffe0ff */
[----:B------:R-:W0:Y:S01]  /*11b0*/  MUFU.RCP R8, R3 ;  /* 0x0000000300087308 */ /* 0x000e220000001000 */
[----:B------:R-:W-:Y:S01]  /*11c0*/  FADD.FTZ R9, -R3, -RZ ;  /* 0x800000ff03097221 */ /* 0x000fe20000010100 */
[C---:B------:R-:W-:Y:S01]  /*11d0*/  IMAD R0, R6.reuse, -0x800000, R5 ;  /* 0xff80000006007824 */ /* 0x040fe200078e0205 */
[----:B------:R-:W-:-:S05]  /*11e0*/  IADD3 R6, PT, PT, R6, 0x7f, -R13 ;  /* 0x0000007f06067810 */ /* 0x000fca0007ffe80d */
[----:B------:R-:W-:Y:S02]  /*11f0*/  IMAD.IADD R6, R6, 0x1, R7 ;  /* 0x0000000106067824 */ /* 0x000fe400078e0207 */
[----:B0-----:R-:W-:-:S04]  /*1200*/  FFMA R11, R8, R9, 1 ;  /* 0x3f800000080b7423 */ /* 0x001fc80000000009 */
[----:B------:R-:W-:-:S04]  /*1210*/  FFMA R10, R8, R11, R8 ;  /* 0x0000000b080a7223 */ /* 0x000fc80000000008 */
[----:B------:R-:W-:-:S04]  /*1220*/  FFMA R5, R0, R10, RZ ;  /* 0x0000000a00057223 */ /* 0x000fc800000000ff */
[----:B------:R-:W-:-:S04]  /*1230*/  FFMA R8, R9, R5, R0 ;  /* 0x0000000509087223 */ /* 0x000fc80000000000 */
[----:B------:R-:W-:-:S04]  /*1240*/  FFMA R11, R10, R8, R5 ;  /* 0x000000080a0b7223 */ /* 0x000fc80000000005 */
[----:B------:R-:W-:-:S04]  /*1250*/  FFMA R8, R9, R11, R0 ;  /* 0x0000000b09087223 */ /* 0x000fc80000000000 */
[----:B------:R-:W-:-:S05]  /*1260*/  FFMA R0, R10, R8, R11 ;  /* 0x000000080a007223 */ /* 0x000fca000000000b */
[----:B------:R-:W-:-:S04]  /*1270*/  SHF.R.U32.HI R3, RZ, 0x17, R0 ;  /* 0x00000017ff037819 */ /* 0x000fc80000011600 */
[----:B------:R-:W-:-:S04]  /*1280*/  LOP3.LUT R3, R3, 0xff, RZ, 0xc0, !PT ;  /* 0x000000ff03037812 */ /* 0x000fc800078ec0ff */
[----:B------:R-:W-:-:S05]  /*1290*/  IADD3 R7, PT, PT, R3, R6, RZ ;  /* 0x0000000603077210 */ /* 0x000fca0007ffe0ff */
[----:B------:R-:W-:-:S05]  /*12a0*/  VIADD R3, R7, 0xffffffff ;  /* 0xffffffff07037836 */ /* 0x000fca0000000000 */
[----:B------:R-:W-:-:S13]  /*12b0*/  ISETP.GE.U32.AND P0, PT, R3, 0xfe, PT ;  /* 0x000000fe0300780c */ /* 0x000fda0003f06070 */
[----:B------:R-:W-:Y:S05]  /*12c0*/  @!P0 BRA `(.L_x_18) ;  /* 0x0000000000808947 */ /* 0x000fea0003800000 */
[----:B------:R-:W-:-:S13]  /*12d0*/  ISETP.GT.AND P0, PT, R7, 0xfe, PT ;  /* 0x000000fe0700780c */ /* 0x000fda0003f04270 */
[----:B------:R-:W-:Y:S05]  /*12e0*/  @P0 BRA `(.L_x_19) ;  /* 0x00000000006c0947 */ /* 0x000fea0003800000 */
[----:B------:R-:W-:-:S13]  /*12f0*/  ISETP.GE.AND P0, PT, R7, 0x1, PT ;  /* 0x000000010700780c */ /* 0x000fda0003f06270 */
[----:B------:R-:W-:Y:S05]  /*1300*/  @P0 BRA `(.L_x_20) ;  /* 0x0000000000740947 */ /* 0x000fea0003800000 */
[----:B------:R-:W-:Y:S02]  /*1310*/  ISETP.GE.AND P0, PT, R7, -0x18, PT ;  /* 0xffffffe80700780c */ /* 0x000fe40003f06270 */
[----:B------:R-:W-:-:S11]  /*1320*/  LOP3.LUT R0, R0, 0x80000000, RZ, 0xc0, !PT ;  /* 0x8000000000007812 */ /* 0x000fd600078ec0ff */
[----:B------:R-:W-:Y:S05]  /*1330*/  @!P0 BRA `(.L_x_20) ;  /* 0x0000000000688947 */ /* 0x000fea0003800000 */
[CCC-:B------:R-:W-:Y:S01]  /*1340*/  FFMA.RZ R3, R10.reuse, R8.reuse, R11.reuse ;  /* 0x000000080a037223 */ /* 0x1c0fe2000000c00b */
[CCC-:B------:R-:W-:Y:S01]  /*1350*/  FFMA.RM R6, R10.reuse, R8.reuse, R11.reuse ;  /* 0x000000080a067223 */ /* 0x1c0fe2000000400b */
[C---:B------:R-:W-:Y:S02]  /*1360*/  ISETP.NE.AND P2, PT, R7.reuse, RZ, PT ;  /* 0x000000ff0700720c */ /* 0x040fe40003f45270 */
[----:B------:R-:W-:Y:S02]  /*1370*/  ISETP.NE.AND P1, PT, R7, RZ, PT ;  /* 0x000000ff0700720c */ /* 0x000fe40003f25270 */
[----:B------:R-:W-:Y:S01]  /*1380*/  LOP3.LUT R5, R3, 0x7fffff, RZ, 0xc0, !PT ;  /* 0x007fffff03057812 */ /* 0x000fe200078ec0ff */
[----:B------:R-:W-:Y:S01]  /*1390*/  FFMA.RP R3, R10, R8, R11 ;  /* 0x000000080a037223 */ /* 0x000fe2000000800b */
[----:B------:R-:W-:Y:S01]  /*13a0*/  IADD3 R8, PT, PT, R7, 0x20, RZ ;  /* 0x0000002007087810 */ /* 0x000fe20007ffe0ff */
[----:B------:R-:W-:Y:S01]  /*13b0*/  IMAD.MOV R7, RZ, RZ, -R7 ;  /* 0x000000ffff077224 */ /* 0x000fe200078e0a07 */
[----:B------:R-:W-:-:S02]  /*13c0*/  LOP3.LUT R5, R5, 0x800000, RZ, 0xfc, !PT ;  /* 0x0080000005057812 */ /* 0x000fc400078efcff */
[----:B------:R-:W-:Y:S02]  /*13d0*/  FSETP.NEU.FTZ.AND P0, PT, R3, R6, PT ;  /* 0x000000060300720b */ /* 0x000fe40003f1d000 */
[----:B------:R-:W-:Y:S02]  /*13e0*/  SHF.L.U32 R8, R5, R8, RZ ;  /* 0x0000000805087219 */ /* 0x000fe400000006ff */
[----:B------:R-:W-:Y:S02]  /*13f0*/  SEL R6, R7, RZ, P2 ;  /* 0x000000ff07067207 */ /* 0x000fe40001000000 */
[----:B------:R-:W-:Y:S02]  /*1400*/  ISETP.NE.AND P1, PT, R8, RZ, P1 ;  /* 0x000000ff0800720c */ /* 0x000fe40000f25270 */
[----:B------:R-:W-:Y:S02]  /*1410*/  SHF.R.U32.HI R6, RZ, R6, R5 ;  /* 0x00000006ff067219 */ /* 0x000fe40000011605 */
[----:B------:R-:W-:-:S02]  /*1420*/  PLOP3.LUT P0, PT, P0, P1, PT, 0xf8, 0x8f ;  /* 0x00000000008f781c */ /* 0x000fc40000703f70 */
[----:B------:R-:W-:Y:S02]  /*1430*/  SHF.R.U32.HI R8, RZ, 0x1, R6 ;  /* 0x00000001ff087819 */ /* 0x000fe40000011606 */
[----:B------:R-:W-:-:S04]  /*1440*/  SEL R3, RZ, 0x1, !P0 ;  /* 0x00000001ff037807 */ /* 0x000fc80004000000 */
[----:B------:R-:W-:-:S04]  /*1450*/  LOP3.LUT R3, R3, 0x1, R8, 0xf8, !PT ;  /* 0x0000000103037812 */ /* 0x000fc800078ef808 */
[----:B------:R-:W-:-:S04]  /*1460*/  LOP3.LUT R3, R3, R6, RZ, 0xc0, !PT ;  /* 0x0000000603037212 */ /* 0x000fc800078ec0ff */
[----:B------:R-:W-:-:S04]  /*1470*/  IADD3 R3, PT, PT, R8, R3, RZ ;  /* 0x0000000308037210 */ /* 0x000fc80007ffe0ff */
[----:B------:R-:W-:Y:S01]  /*1480*/  LOP3.LUT R0, R3, R0, RZ, 0xfc, !PT ;  /* 0x0000000003007212 */ /* 0x000fe200078efcff */
[----:B------:R-:W-:Y:S06]  /*1490*/  BRA `(.L_x_20) ;  /* 0x0000000000107947 */ /* 0x000fec0003800000 */
.L_x_19:
[----:B------:R-:W-:-:S04]  /*14a0*/  LOP3.LUT R0, R0, 0x80000000, RZ, 0xc0, !PT ;  /* 0x8000000000007812 */ /* 0x000fc800078ec0ff */
[----:B------:R-:W-:Y:S01]  /*14b0*/  LOP3.LUT R0, R0, 0x7f800000, RZ, 0xfc, !PT ;  /* 0x7f80000000007812 */ /* 0x000fe200078efcff */
[----:B------:R-:W-:Y:S06]  /*14c0*/  BRA `(.L_x_20) ;  /* 0x0000000000047947 */ /* 0x000fec0003800000 */
.L_x_18:
[----:B------:R-:W-:-:S07]  /*14d0*/  IMAD R0, R6, 0x800000, R0 ;  /* 0x0080000006007824 */ /* 0x000fce00078e0200 */
.L_x_20:
[----:B------:R-:W-:Y:S05]  /*14e0*/  BSYNC.RECONVERGENT B2 ;  /* 0x0000000000027941 */ /* 0x000fea0003800200 */
.L_x_17:
[----:B------:R-:W-:Y:S05]  /*14f0*/  BRA `(.L_x_21) ;  /* 0x0000000000207947 */ /* 0x000fea0003800000 */
.L_x_16:
[----:B------:R-:W-:-:S04]  /*1500*/  LOP3.LUT R0, R6, 0x80000000, R5, 0x48, !PT ;  /* 0x8000000006007812 */ /* 0x000fc800078e4805 */
[----:B------:R-:W-:Y:S01]  /*1510*/  LOP3.LUT R0, R0, 0x7f800000, RZ, 0xfc, !PT ;  /* 0x7f80000000007812 */ /* 0x000fe200078efcff */
[----:B------:R-:W-:Y:S06]  /*1520*/  BRA `(.L_x_21) ;  /* 0x0000000000147947 */ /* 0x000fec0003800000 */
.L_x_15:
[----:B------:R-:W-:Y:S01]  /*1530*/  LOP3.LUT R0, R6, 0x80000000, R5, 0x48, !PT ;  /* 0x8000000006007812 */ /* 0x000fe200078e4805 */
[----:B------:R-:W-:Y:S06]  /*1540*/  BRA `(.L_x_21) ;  /* 0x00000000000c7947 */ /* 0x000fec0003800000 */
.L_x_14:
[----:B------:R-:W0:Y:S01]  /*1550*/  MUFU.RSQ R0, -QNAN ;  /* 0xffc0000000007908 */ /* 0x000e220000001400 */
[----:B------:R-:W-:Y:S05]  /*1560*/  BRA `(.L_x_21) ;  /* 0x0000000000047947 */ /* 0x000fea0003800000 */
.L_x_13:
[----:B------:R-:W-:-:S07]  /*1570*/  FADD.FTZ R0, R0, R3 ;  /* 0x0000000300007221 */ /* 0x000fce0000010000 */
.L_x_21:
[----:B------:R-:W-:Y:S05]  /*1580*/  BSYNC.RECONVERGENT B1 ;  /* 0x0000000000017941 */ /* 0x000fea0003800200 */
.L_x_11:
[----:B------:R-:W-:-:S04]  /*1590*/  HFMA2 R3, -RZ, RZ, 0, 0 ;  /* 0x00000000ff037431 */ /* 0x000fc800000001ff */
[----:B0-----:R-:W-:Y:S05]  /*15a0*/  RET.REL.NODEC R2 `(_Z22clustering_coefficientPKfjPf) ;  /* 0xffffffe802947950 */ /* 0x001fea0003c3ffff */
.L_x_22:
[----:B------:R-:W-:-:S00]  /*15b0*/  BRA `(.L_x_22) ;  /* 0xfffffffc00fc7947 */ /* 0x000fc0000383ffff */
[----:B------:R-:W-:-:S00]  /*15c0*/  NOP ;  /* 0x0000000000007918 */ /* 0x000fc00000000000 */
        /* <DEDUP_REMOVED lines=11> */
.L_x_23:


//--------------------- .nv.shared.reserved.0     --------------------------
	.section	.nv.shared.reserved.0,"aw",@nobits
	.weak		__nv_reservedSMEM_offset_0_alias
	.size		__nv_reservedSMEM_offset_0_alias, 0, 64
	.other		__nv_reservedSMEM_offset_0_alias,@"STO_CUDA_RESERVED_SHARED STV_DEFAULT"
__nv_reservedSMEM_offset_0_alias:
	.zero		0
	.zero		64


//--------------------- .nv.constant0._Z22clustering_coefficientPKfjPf --------------------------
	.section	.nv.constant0._Z22clustering_coefficientPKfjPf,"a",@progbits
	.sectionflags	@""
	.align	4
.nv.constant0._Z22clustering_coefficientPKfjPf:
	.zero		920


//--------------------- SYMBOLS --------------------------

	.type		.nv.reservedSmem.offset0,@object
	.size		.nv.reservedSmem.offset0,0x4
